	.headerflags	@"EF_CUDA_TEXMODE_UNIFIED EF_CUDA_64BIT_ADDRESS EF_CUDA_ACCELERATORS EF_CUDA_SM90 EF_CUDA_VIRTUAL_SM(EF_CUDA_SM90)"
	.elftype	@"ET_EXEC"


//--------------------- .nv.info                  --------------------------
	.section	.nv.info,"",@"SHT_CUDA_INFO"
	.align	4


	//----- nvinfo : EIATTR_REGCOUNT
	.align		4
        /*0000*/ 	.byte	0x04, 0x2f
        /*0002*/ 	.short	(.L_3 - .L_2)
	.align		4
.L_2:
        /*0004*/ 	.word	index@(triton_per_fused__weight_norm_interface_0)
        /*0008*/ 	.word	0x00000013


	//----- nvinfo : EIATTR_MIN_STACK_SIZE
	.align		4
.L_3:
        /*000c*/ 	.byte	0x04, 0x12
        /*000e*/ 	.short	(.L_5 - .L_4)
	.align		4
.L_4:
        /*0010*/ 	.word	index@(triton_per_fused__weight_norm_interface_0)
        /*0014*/ 	.word	0x00000000


	//----- nvinfo : EIATTR_FRAME_SIZE
	.align		4
.L_5:
        /*0018*/ 	.byte	0x04, 0x11
        /*001a*/ 	.short	(.L_7 - .L_6)
	.align		4
.L_6:
        /*001c*/ 	.word	index@(triton_per_fused__weight_norm_interface_0)
        /*0020*/ 	.word	0x00000000


	//----- nvinfo : EIATTR_MIN_STACK_SIZE
	.align		4
.L_7:
        /*0024*/ 	.byte	0x04, 0x12
        /*0026*/ 	.short	(.L_9 - .L_8)
	.align		4
.L_8:
        /*0028*/ 	.word	index@(triton_per_fused__weight_norm_interface_0)
        /*002c*/ 	.word	0x00000000
.L_9:


//--------------------- .nv.info.triton_per_fused__weight_norm_interface_0 --------------------------
	.section	.nv.info.triton_per_fused__weight_norm_interface_0,"",@"SHT_CUDA_INFO"
	.sectionflags	@""
	.align	4


	//----- nvinfo : EIATTR_CUDA_API_VERSION
	.align		4
        /*0000*/ 	.byte	0x04, 0x37
        /*0002*/ 	.short	(.L_11 - .L_10)
.L_10:
        /*0004*/ 	.word	0x0000007c


	//----- nvinfo : EIATTR_KPARAM_INFO
	.align		4
.L_11:
        /*0008*/ 	.byte	0x04, 0x17
        /*000a*/ 	.short	(.L_13 - .L_12)
.L_12:
        /*000c*/ 	.word	0x00000000
        /*0010*/ 	.short	0x0005
        /*0012*/ 	.short	0x0024
        /*0014*/ 	.byte	0x00, 0xf0, 0x11, 0x00


	//----- nvinfo : EIATTR_KPARAM_INFO
	.align		4
.L_13:
        /*0018*/ 	.byte	0x04, 0x17
        /*001a*/ 	.short	(.L_15 - .L_14)
.L_14:
        /*001c*/ 	.word	0x00000000
        /*0020*/ 	.short	0x0004
        /*0022*/ 	.short	0x0020
        /*0024*/ 	.byte	0x00, 0xf0, 0x11, 0x00


	//----- nvinfo : EIATTR_KPARAM_INFO
	.align		4
.L_15:
        /*0028*/ 	.byte	0x04, 0x17
        /*002a*/ 	.short	(.L_17 - .L_16)
.L_16:
        /*002c*/ 	.word	0x00000000
        /*0030*/ 	.short	0x0003
        /*0032*/ 	.short	0x0018
        /*0034*/ 	.byte	0x00, 0xf4, 0x21, 0x00


	//----- nvinfo : EIATTR_KPARAM_INFO
	.align		4
.L_17:
        /*0038*/ 	.byte	0x04, 0x17
        /*003a*/ 	.short	(.L_19 - .L_18)
.L_18:
        /*003c*/ 	.word	0x00000000
        /*0040*/ 	.short	0x0002
        /*0042*/ 	.short	0x0010
        /*0044*/ 	.byte	0x00, 0xf4, 0x21, 0x00


	//----- nvinfo : EIATTR_KPARAM_INFO
	.align		4
.L_19:
        /*0048*/ 	.byte	0x04, 0x17
        /*004a*/ 	.short	(.L_21 - .L_20)
.L_20:
        /*004c*/ 	.word	0x00000000
        /*0050*/ 	.short	0x0001
        /*0052*/ 	.short	0x0008
        /*0054*/ 	.byte	0x00, 0xf4, 0x21, 0x00


	//----- nvinfo : EIATTR_KPARAM_INFO
	.align		4
.L_21:
        /*0058*/ 	.byte	0x04, 0x17
        /*005a*/ 	.short	(.L_23 - .L_22)
.L_22:
        /*005c*/ 	.word	0x00000000
        /*0060*/ 	.short	0x0000
        /*0062*/ 	.short	0x0000
        /*0064*/ 	.byte	0x00, 0xf4, 0x21, 0x00


	//----- nvinfo : EIATTR_SPARSE_MMA_MASK
	.align		4
.L_23:
        /*0068*/ 	.byte	0x03, 0x50
        /*006a*/ 	.short	0x0000


	//----- nvinfo : EIATTR_MAXREG_COUNT
	.align		4
        /*006c*/ 	.byte	0x03, 0x1b
        /*006e*/ 	.short	0x00ff


	//----- nvinfo : EIATTR_COOP_GROUP_MASK_REGIDS
	.align		4
        /*0070*/ 	.byte	0x04, 0x29
        /*0072*/ 	.short	(.L_25 - .L_24)


	//   ....[0]....
.L_24:
        /*0074*/ 	.word	0xffffffff


	//   ....[1]....
        /*0078*/ 	.word	0xffffffff


	//   ....[2]....
        /*007c*/ 	.word	0xffffffff


	//   ....[3]....
        /*0080*/ 	.word	0xffffffff


	//   ....[4]....
        /*0084*/ 	.word	0xffffffff


	//   ....[5]....
        /*0088*/ 	.word	0xffffffff


	//   ....[6]....
        /*008c*/ 	.word	0xffffffff


	//   ....[7]....
        /*0090*/ 	.word	0xffffffff


	//----- nvinfo : EIATTR_COOP_GROUP_INSTR_OFFSETS
	.align		4
.L_25:
        /*0094*/ 	.byte	0x04, 0x28
        /*0096*/ 	.short	(.L_27 - .L_26)


	//   ....[0]....
.L_26:
        /*0098*/ 	.word	0x000001a0


	//   ....[1]....
        /*009c*/ 	.word	0x000001b0


	//   ....[2]....
        /*00a0*/ 	.word	0x000001e0


	//   ....[3]....
        /*00a4*/ 	.word	0x000001f0


	//   ....[4]....
        /*00a8*/ 	.word	0x00000220


	//   ....[5]....
        /*00ac*/ 	.word	0x00000230


	//   ....[6]....
        /*00b0*/ 	.word	0x00000260


	//   ....[7]....
        /*00b4*/ 	.word	0x00000270


	//----- nvinfo : EIATTR_EXIT_INSTR_OFFSETS
	.align		4
.L_27:
        /*00b8*/ 	.byte	0x04, 0x1c
        /*00ba*/ 	.short	(.L_29 - .L_28)


	//   ....[0]....
.L_28:
        /*00bc*/ 	.word	0x000003c0


	//   ....[1]....
        /*00c0*/ 	.word	0x000003e0


	//----- nvinfo : EIATTR_REQNTID
	.align		4
.L_29:
        /*00c4*/ 	.byte	0x04, 0x10
        /*00c6*/ 	.short	(.L_31 - .L_30)
.L_30:
        /*00c8*/ 	.word	0x00000040
        /*00cc*/ 	.word	0x00000001
        /*00d0*/ 	.word	0x00000001


	//----- nvinfo : EIATTR_CBANK_PARAM_SIZE
	.align		4
.L_31:
        /*00d4*/ 	.byte	0x03, 0x19
        /*00d6*/ 	.short	0x0028


	//----- nvinfo : EIATTR_PARAM_CBANK
	.align		4
        /*00d8*/ 	.byte	0x04, 0x0a
        /*00da*/ 	.short	(.L_33 - .L_32)
	.align		4
.L_32:
        /*00dc*/ 	.word	index@(.nv.constant0.triton_per_fused__weight_norm_interface_0)
        /*00e0*/ 	.short	0x0210
        /*00e2*/ 	.short	0x0028


	//----- nvinfo : EIATTR_SW_WAR
	.align		4
.L_33:
        /*00e4*/ 	.byte	0x04, 0x36
        /*00e6*/ 	.short	(.L_35 - .L_34)
.L_34:
        /*00e8*/ 	.word	0x00000008
.L_35:


//--------------------- .nv.callgraph             --------------------------
	.section	.nv.callgraph,"",@"SHT_CUDA_CALLGRAPH"
	.align	4
	.sectionentsize	8
	.align		4
        /*0000*/ 	.word	0x00000000
	.align		4
        /*0004*/ 	.word	0xffffffff
	.align		4
        /*0008*/ 	.word	0x00000000
	.align		4
        /*000c*/ 	.word	0xfffffffe
	.align		4
        /*0010*/ 	.word	0x00000000
	.align		4
        /*0014*/ 	.word	0xfffffffd
	.align		4
        /*0018*/ 	.word	0x00000000
	.align		4
        /*001c*/ 	.word	0xfffffffc


//--------------------- .nv.constant4             --------------------------
	.section	.nv.constant4,"a",@progbits
	.align	8
	.align		8
.nv.constant4:
        /*0000*/ 	.dword	_$_str
	.align		8
        /*0008*/ 	.dword	_$_str_$_2


//--------------------- .text.triton_per_fused__weight_norm_interface_0 --------------------------
	.section	.text.triton_per_fused__weight_norm_interface_0,"ax",@progbits
	.sectionflags	@"SHF_BARRIERS=1"
	.align	128
        .global         triton_per_fused__weight_norm_interface_0
        .type           triton_per_fused__weight_norm_interface_0,@function
        .size           triton_per_fused__weight_norm_interface_0,(.L_x_1 - triton_per_fused__weight_norm_interface_0)
        .other          triton_per_fused__weight_norm_interface_0,@"STO_CUDA_ENTRY STV_DEFAULT"
triton_per_fused__weight_norm_interface_0:
.text.triton_per_fused__weight_norm_interface_0:
[----:B------:R-:W0:Y:S02]  /*0000*/  LDC R1, c[0x0][0x28] ;  /* 0x00000a00ff017b82 */ /* 0x000e240000000800 */
[----:B------:R-:W1:Y:S01]  /*0010*/  S2R R2, SR_CTAID.X ;  /* 0x0000000000027919 */ /* 0x000e620000002500 */
[----:B------:R-:W2:Y:S01]  /*0020*/  LDC.64 R6, c[0x0][0x218] ;  /* 0x00008600ff067b82 */ /* 0x000ea20000000a00 */
[----:B------:R-:W-:Y:S01]  /*0030*/  CS2R R4, SRZ ;  /* 0x0000000000047805 */ /* 0x000fe2000001ff00 */
[----:B------:R-:W-:Y:S01]  /*0040*/  ULDC.64 UR4, c[0x0][0x208] ;  /* 0x0000820000047ab9 */ /* 0x000fe20000000a00 */
[----:B------:R-:W3:Y:S05]  /*0050*/  S2R R12, SR_TID.X ;  /* 0x00000000000c7919 */ /* 0x000eea0000002100 */
[----:B------:R-:W4:Y:S01]  /*0060*/  LDC.64 R8, c[0x0][0x220] ;  /* 0x00008800ff087b82 */ /* 0x000f220000000a00 */
[----:B-1----:R-:W-:-:S02]  /*0070*/  ISETP.GE.AND P0, PT, R2, 0x80, PT ;  /* 0x000000800200780c */ /* 0x002fc40003f06270 */
[----:B---3--:R-:W-:-:S04]  /*0080*/  LOP3.LUT R3, R12, 0xf, RZ, 0xc0, !PT ;  /* 0x0000000f0c037812 */ /* 0x008fc800078ec0ff */
[----:B------:R-:W-:Y:S01]  /*0090*/  ISETP.NE.AND P1, PT, R3, 0xf, !P0 ;  /* 0x0000000f0300780c */ /* 0x000fe20004725270 */
[----:B------:R-:W-:-:S04]  /*00a0*/  IMAD R0, R2, 0xf, R3 ;  /* 0x0000000f02007824 */ /* 0x000fc800078e0203 */
[----:B--2---:R-:W-:-:S08]  /*00b0*/  IMAD.WIDE R6, R0, 0x4, R6 ;  /* 0x0000000400067825 */ /* 0x004fd000078e0206 */
[----:B------:R-:W2:Y:S04]  /*00c0*/  @P1 LDG.E R4, desc[UR4][R6.64] ;  /* 0x0000000406041981 */ /* 0x000ea8000c1e1900 */
[----:B------:R-:W3:Y:S01]  /*00d0*/  @P1 LDG.E R5, desc[UR4][R6.64] ;  /* 0x0000000406051981 */ /* 0x000ee2000c1e1900 */
[----:B------:R-:W-:Y:S01]  /*00e0*/  HFMA2.MMA R3, -RZ, RZ, 0, 0 ;  /* 0x00000000ff037435 */ /* 0x000fe200000001ff */
[----:B----4-:R-:W-:-:S09]  /*00f0*/  IMAD.WIDE R8, R2, 0x4, R8 ;  /* 0x0000000402087825 */ /* 0x010fd200078e0208 */
[----:B------:R1:W4:Y:S01]  /*0100*/  @!P0 LDG.E.EL R3, desc[UR4][R8.64] ;  /* 0x0000000408038981 */ /* 0x000322000c2e1900 */
[----:B------:R-:W-:Y:S01]  /*0110*/  BAR.SYNC.DEFER_BLOCKING 0x0 ;  /* 0x0000000000007b1d */ /* 0x000fe20000010000 */
[----:B------:R-:W-:-:S04]  /*0120*/  LOP3.LUT P0, RZ, R12, 0x3f, RZ, 0xc0, !PT ;  /* 0x0000003f0cff7812 */ /* 0x000fc8000780c0ff */
[----:B------:R-:W-:Y:S02]  /*0130*/  ISETP.LT.AND P0, PT, R2, 0x80, !P0 ;  /* 0x000000800200780c */ /* 0x000fe40004701270 */
[----:B--2---:R-:W-:Y:S02]  /*0140*/  SEL R4, R4, RZ, P1 ;  /* 0x000000ff04047207 */ /* 0x004fe40000800000 */
[----:B---3--:R-:W-:-:S03]  /*0150*/  SEL R5, R5, RZ, P1 ;  /* 0x000000ff05057207 */ /* 0x008fc60000800000 */
[----:B------:R-:W-:Y:S02]  /*0160*/  FMUL R10, R4, R4 ;  /* 0x00000004040a7220 */ /* 0x000fe40000400000 */
[----:B------:R-:W-:-:S03]  /*0170*/  FMUL R5, R5, R5 ;  /* 0x0000000505057220 */ /* 0x000fc60000400000 */
[----:B------:R-:W-:Y:S02]  /*0180*/  FSEL R10, R10, RZ, P1 ;  /* 0x000000ff0a0a7208 */ /* 0x000fe40000800000 */
[----:B------:R-:W-:-:S03]  /*0190*/  FSEL R5, R5, RZ, P1 ;  /* 0x000000ff05057208 */ /* 0x000fc60000800000 */
[----:B------:R-:W2:Y:S04]  /*01a0*/  SHFL.BFLY PT, R11, R10, 0x8, 0x1f ;  /* 0x0d001f000a0b7f89 */ /* 0x000ea800000e0000 */
[----:B------:R-:W3:Y:S01]  /*01b0*/  SHFL.BFLY PT, R14, R5, 0x8, 0x1f ;  /* 0x0d001f00050e7f89 */ /* 0x000ee200000e0000 */
[----:B--2---:R-:W-:Y:S01]  /*01c0*/  FADD R11, R10, R11 ;  /* 0x0000000b0a0b7221 */ /* 0x004fe20000000000 */
[----:B---3--:R-:W-:-:S04]  /*01d0*/  FADD R14, R5, R14 ;  /* 0x0000000e050e7221 */ /* 0x008fc80000000000 */
[----:B------:R-:W2:Y:S04]  /*01e0*/  SHFL.BFLY PT, R6, R11, 0x4, 0x1f ;  /* 0x0c801f000b067f89 */ /* 0x000ea800000e0000 */
[----:B-1----:R-:W1:Y:S01]  /*01f0*/  SHFL.BFLY PT, R9, R14, 0x4, 0x1f ;  /* 0x0c801f000e097f89 */ /* 0x002e6200000e0000 */
[----:B--2---:R-:W-:Y:S01]  /*0200*/  FADD R6, R11, R6 ;  /* 0x000000060b067221 */ /* 0x004fe20000000000 */
[----:B-1----:R-:W-:-:S04]  /*0210*/  FADD R13, R14, R9 ;  /* 0x000000090e0d7221 */ /* 0x002fc80000000000 */
[----:B------:R-:W1:Y:S04]  /*0220*/  SHFL.BFLY PT, R7, R6, 0x2, 0x1f ;  /* 0x0c401f0006077f89 */ /* 0x000e6800000e0000 */
[----:B------:R-:W2:Y:S01]  /*0230*/  SHFL.BFLY PT, R16, R13, 0x2, 0x1f ;  /* 0x0c401f000d107f89 */ /* 0x000ea200000e0000 */
[----:B-1----:R-:W-:Y:S01]  /*0240*/  FADD R7, R6, R7 ;  /* 0x0000000706077221 */ /* 0x002fe20000000000 */
[----:B--2---:R-:W-:-:S04]  /*0250*/  FADD R16, R13, R16 ;  /* 0x000000100d107221 */ /* 0x004fc80000000000 */
[----:B------:R-:W1:Y:S04]  /*0260*/  SHFL.BFLY PT, R8, R7, 0x1, 0x1f ;  /* 0x0c201f0007087f89 */ /* 0x000e6800000e0000 */
[----:B------:R-:W2:Y:S01]  /*0270*/  SHFL.BFLY PT, R5, R16, 0x1, 0x1f ;  /* 0x0c201f0010057f89 */ /* 0x000ea200000e0000 */
[----:B-1----:R-:W-:Y:S02]  /*0280*/  FADD R10, R7, R8 ;  /* 0x00000008070a7221 */ /* 0x002fe40000000000 */
[----:B------:R-:W1:Y:S02]  /*0290*/  LDC.64 R8, c[0x0][0x210] ;  /* 0x00008400ff087b82 */ /* 0x000e640000000a00 */
[----:B------:R-:W3:Y:S01]  /*02a0*/  MUFU.SQRT R11, R10 ;  /* 0x0000000a000b7308 */ /* 0x000ee20000002000 */
[----:B--2---:R-:W-:-:S05]  /*02b0*/  FADD R5, R16, R5 ;  /* 0x0000000510057221 */ /* 0x004fca0000000000 */
[----:B------:R-:W2:Y:S02]  /*02c0*/  LDC.64 R6, c[0x0][0x228] ;  /* 0x00008a00ff067b82 */ /* 0x000ea40000000a00 */
[----:B------:R-:W-:Y:S01]  /*02d0*/  MUFU.SQRT R5, R5 ;  /* 0x0000000500057308 */ /* 0x000fe20000002000 */
[C---:B---3--:R-:W-:Y:S02]  /*02e0*/  FSETP.GT.AND P3, PT, R11.reuse, 8.50705917302346158658e+37, PT ;  /* 0x7e8000000b00780b */ /* 0x048fe40003f64000 */
[----:B------:R-:W-:-:S11]  /*02f0*/  FSETP.GEU.AND P2, PT, R11, 1.175494350822287508e-38, PT ;  /* 0x008000000b00780b */ /* 0x000fd60003f4e000 */
[----:B------:R-:W-:Y:S01]  /*0300*/  @P3 FMUL R11, R11, 0.25 ;  /* 0x3e8000000b0b3820 */ /* 0x000fe20000400000 */
[----:B----4-:R-:W-:Y:S01]  /*0310*/  @P3 FMUL R3, R3, 0.25 ;  /* 0x3e80000003033820 */ /* 0x010fe20000400000 */
[----:B------:R-:W-:Y:S01]  /*0320*/  LOP3.LUT P3, RZ, R12, 0x30, RZ, 0xc0, !PT ;  /* 0x000000300cff7812 */ /* 0x000fe2000786c0ff */
[----:B--2---:R-:W-:-:S04]  /*0330*/  IMAD.WIDE R6, R0, 0x4, R6 ;  /* 0x0000000400067825 */ /* 0x004fc800078e0206 */
[----:B------:R-:W-:Y:S01]  /*0340*/  @!P2 FMUL R11, R11, 16777216 ;  /* 0x4b8000000b0ba820 */ /* 0x000fe20000400000 */
[----:B------:R-:W-:Y:S01]  /*0350*/  @!P2 FMUL R3, R3, 16777216 ;  /* 0x4b8000000303a820 */ /* 0x000fe20000400000 */
[----:B------:R-:W-:Y:S02]  /*0360*/  PLOP3.LUT P1, PT, P3, P1, PT, 0x8, 0x0 ;  /* 0x000000000000781c */ /* 0x000fe40001f22170 */
[----:B------:R-:W2:Y:S02]  /*0370*/  MUFU.RCP R14, R11 ;  /* 0x0000000b000e7308 */ /* 0x000ea40000001000 */
[----:B--2---:R-:W-:Y:S01]  /*0380*/  FMUL R13, R14, R3 ;  /* 0x000000030e0d7220 */ /* 0x004fe20000400000 */
[----:B-1----:R-:W-:-:S04]  /*0390*/  IMAD.WIDE R2, R2, 0x4, R8 ;  /* 0x0000000402027825 */ /* 0x002fc800078e0208 */
[----:B------:R-:W-:Y:S01]  /*03a0*/  FMUL R13, R4, R13 ;  /* 0x0000000d040d7220 */ /* 0x000fe20000400000 */
[----:B------:R1:W-:Y:S03]  /*03b0*/  @P0 STG.E desc[UR4][R2.64], R5 ;  /* 0x0000000502000986 */ /* 0x0003e6000c101904 */
[----:B------:R-:W-:Y:S05]  /*03c0*/  @!P1 EXIT ;  /* 0x000000000000994d */ /* 0x000fea0003800000 */
[----:B------:R-:W-:Y:S01]  /*03d0*/  STG.E desc[UR4][R6.64], R13 ;  /* 0x0000000d06007986 */ /* 0x000fe2000c101904 */
[----:B------:R-:W-:Y:S05]  /*03e0*/  EXIT ;  /* 0x000000000000794d */ /* 0x000fea0003800000 */
.L_x_0:
[----:B------:R-:W-:-:S00]  /*03f0*/  BRA `(.L_x_0) ;  /* 0xfffffffc00fc7947 */ /* 0x000fc0000383ffff */
[----:B------:R-:W-:-:S00]  /*0400*/  NOP ;  /* 0x0000000000007918 */ /* 0x000fc00000000000 */
[----:B------:R-:W-:-:S00]  /*0410*/  NOP ;  /* 0x0000000000007918 */ /* 0x000fc00000000000 */
[----:B------:R-:W-:-:S00]  /*0420*/  NOP ;  /* 0x0000000000007918 */ /* 0x000fc00000000000 */
[----:B------:R-:W-:-:S00]  /*0430*/  NOP ;  /* 0x0000000000007918 */ /* 0x000fc00000000000 */
[----:B------:R-:W-:-:S00]  /*0440*/  NOP ;  /* 0x0000000000007918 */ /* 0x000fc00000000000 */
[----:B------:R-:W-:-:S00]  /*0450*/  NOP ;  /* 0x0000000000007918 */ /* 0x000fc00000000000 */
[----:B------:R-:W-:-:S00]  /*0460*/  NOP ;  /* 0x0000000000007918 */ /* 0x000fc00000000000 */
[----:B------:R-:W-:-:S00]  /*0470*/  NOP ;  /* 0x0000000000007918 */ /* 0x000fc00000000000 */
.L_x_1:


//--------------------- .nv.global.init           --------------------------
	.section	.nv.global.init,"aw",@progbits
.nv.global.init:
	.type		_$_str,@object
	.size		_$_str,(_$_str_$_2 - _$_str)
_$_str:
        /*0000*/ 	.byte	0x5f, 0x5f, 0x43, 0x55, 0x44, 0x41, 0x5f, 0x46, 0x54, 0x5a, 0x00
	.type		_$_str_$_2,@object
	.size		_$_str_$_2,(.L_1 - _$_str_$_2)
_$_str_$_2:
        /*000b*/ 	.byte	0x5f, 0x5f, 0x43, 0x55, 0x44, 0x41, 0x5f, 0x50, 0x52, 0x45, 0x43, 0x5f, 0x53, 0x51, 0x52, 0x54
        /*001b*/ 	.byte	0x00
.L_1:


//--------------------- .nv.constant0.triton_per_fused__weight_norm_interface_0 --------------------------
	.section	.nv.constant0.triton_per_fused__weight_norm_interface_0,"a",@progbits
	.sectionflags	@""
	.align	4
.nv.constant0.triton_per_fused__weight_norm_interface_0:
	.zero		568
